//
// Generated by NVIDIA NVVM Compiler
//
// Compiler Build ID: CL-36424714
// Cuda compilation tools, release 13.0, V13.0.88
// Based on NVVM 20.0.0
//

.version 9.0
.target sm_100
.address_size 64

	// .globl	_Z18geluBackwardKernelPKfS0_Pfi

.visible .entry _Z18geluBackwardKernelPKfS0_Pfi(
	.param .u64 .ptr .align 1 _Z18geluBackwardKernelPKfS0_Pfi_param_0,
	.param .u64 .ptr .align 1 _Z18geluBackwardKernelPKfS0_Pfi_param_1,
	.param .u64 .ptr .align 1 _Z18geluBackwardKernelPKfS0_Pfi_param_2,
	.param .u32 _Z18geluBackwardKernelPKfS0_Pfi_param_3
)
{
	.reg .pred 	%p<4>;
	.reg .b32 	%r<6>;
	.reg .b32 	%f<34>;
	.reg .b64 	%rd<11>;

	ld.param.u64 	%rd1, [_Z18geluBackwardKernelPKfS0_Pfi_param_0];
	ld.param.u64 	%rd2, [_Z18geluBackwardKernelPKfS0_Pfi_param_1];
	ld.param.u64 	%rd3, [_Z18geluBackwardKernelPKfS0_Pfi_param_2];
	ld.param.u32 	%r2, [_Z18geluBackwardKernelPKfS0_Pfi_param_3];
	mov.u32 	%r3, %ctaid.x;
	mov.u32 	%r4, %ntid.x;
	mov.u32 	%r5, %tid.x;
	mad.lo.s32 	%r1, %r3, %r4, %r5;
	setp.ge.s32 	%p1, %r1, %r2;
	@%p1 bra 	$L__BB0_2;
	cvta.to.global.u64 	%rd4, %rd2;
	cvta.to.global.u64 	%rd5, %rd1;
	cvta.to.global.u64 	%rd6, %rd3;
	mul.wide.s32 	%rd7, %r1, 4;
	add.s64 	%rd8, %rd4, %rd7;
	ld.global.f32 	%f1, [%rd8];
	mul.f32 	%f2, %f1, %f1;
	mul.f32 	%f3, %f1, %f2;
	fma.rn.f32 	%f4, %f3, 0f3D372713, %f1;
	mul.f32 	%f5, %f4, 0f3F4C422A;
	abs.f32 	%f6, %f5;
	mul.f32 	%f7, %f6, 0f4038AA3B;
	ex2.approx.ftz.f32 	%f8, %f7;
	add.f32 	%f9, %f8, 0f3F800000;
	rcp.approx.ftz.f32 	%f10, %f9;
	fma.rn.f32 	%f11, %f10, 0fC0000000, 0f3F800000;
	setp.ge.f32 	%p2, %f6, 0f41102CB4;
	selp.f32 	%f12, 0f3F800000, %f11, %p2;
	copysign.f32 	%f13, %f5, %f12;
	mul.f32 	%f14, %f5, %f5;
	fma.rn.f32 	%f15, %f14, 0f3C80F082, 0fBD563CAE;
	fma.rn.f32 	%f16, %f15, %f14, 0f3E085941;
	fma.rn.f32 	%f17, %f16, %f14, 0fBEAAA9ED;
	fma.rn.f32 	%f18, %f17, %f14, 0f00000000;
	fma.rn.f32 	%f19, %f18, %f5, %f5;
	setp.ge.f32 	%p3, %f6, 0f3F19999A;
	selp.f32 	%f20, %f13, %f19, %p3;
	mul.f32 	%f21, %f20, %f20;
	mov.f32 	%f22, 0f3F800000;
	sub.f32 	%f23, %f22, %f21;
	mul.f32 	%f24, %f1, 0f3E095D4E;
	fma.rn.f32 	%f25, %f1, %f24, 0f3F800000;
	mul.f32 	%f26, %f25, 0f3F4C422A;
	add.f32 	%f27, %f20, 0f3F800000;
	mul.f32 	%f28, %f1, 0f3F000000;
	mul.f32 	%f29, %f28, %f23;
	mul.f32 	%f30, %f26, %f29;
	fma.rn.f32 	%f31, %f27, 0f3F000000, %f30;
	add.s64 	%rd9, %rd5, %rd7;
	ld.global.f32 	%f32, [%rd9];
	mul.f32 	%f33, %f32, %f31;
	add.s64 	%rd10, %rd6, %rd7;
	st.global.f32 	[%rd10], %f33;
$L__BB0_2:
	ret;

}


// ===== COMPILED SASS (sm_100) =====

	.target	sm_100

	.elftype	@"ET_EXEC"


//--------------------- .note.nv.tkinfo           --------------------------
	.section	.note.nv.tkinfo,"",@"SHT_NOTE"
	.sectionflags	@"SHF_NOTE_NV_TKINFO"
	.tkinfo
        /*0018*/ 	.word	0x00000002
        /*0030*/ 	.string	""
        /*0030*/ 	.string	"ptxas"
        /*0030*/ 	.string	"Cuda compilation tools, release 13.0, V13.0.88"
        /*0030*/ 	.string	"Build cuda_13.0.r13.0/compiler.36424714_0"
        /*0030*/ 	.string	"-arch sm_100 -m 64 "



//--------------------- .note.nv.cuinfo           --------------------------
	.section	.note.nv.cuinfo,"",@"SHT_NOTE"
	.sectionflags	@"SHF_NOTE_NV_CUINFO"
        /*0018*/ 	.short	0x0002
        /*001a*/ 	.short	0x0064
        /*001c*/ 	.short	0x0082
	.zero		2


//--------------------- .nv.info                  --------------------------
	.section	.nv.info,"",@"SHT_CUDA_INFO"
	.align	4


	//----- nvinfo : EIATTR_REGCOUNT
	.align		4
        /*0000*/ 	.byte	0x04, 0x2f
        /*0002*/ 	.short	(.L_1 - .L_0)
	.align		4
.L_0:
        /*0004*/ 	.word	index@(_Z18geluBackwardKernelPKfS0_Pfi)
        /*0008*/ 	.word	0x0000000e


	//----- nvinfo : EIATTR_FRAME_SIZE
	.align		4
.L_1:
        /*000c*/ 	.byte	0x04, 0x11
        /*000e*/ 	.short	(.L_3 - .L_2)
	.align		4
.L_2:
        /*0010*/ 	.word	index@(_Z18geluBackwardKernelPKfS0_Pfi)
        /*0014*/ 	.word	0x00000000


	//----- nvinfo : EIATTR_MIN_STACK_SIZE
	.align		4
.L_3:
        /*0018*/ 	.byte	0x04, 0x12
        /*001a*/ 	.short	(.L_5 - .L_4)
	.align		4
.L_4:
        /*001c*/ 	.word	index@(_Z18geluBackwardKernelPKfS0_Pfi)
        /*0020*/ 	.word	0x00000000
.L_5:


//--------------------- .nv.compat                --------------------------
	.section	.nv.compat,"",@"SHT_CUDA_COMPAT_INFO"
	.align	4
        /*0000*/ 	.byte	0x02, 0x09, 0x00, 0x00, 0x02, 0x02, 0x01, 0x00, 0x02, 0x05, 0x05, 0x00, 0x03, 0x07, 0x01, 0x01
        /*0010*/ 	.byte	0x02, 0x03, 0x00, 0x00, 0x02, 0x06, 0x01, 0x00, 0x04, 0x0b, 0x08, 0x00, 0x01, 0x00, 0x00, 0x00
        /*0020*/ 	.byte	0x00, 0x00, 0x00, 0x00


//--------------------- .nv.info._Z18geluBackwardKernelPKfS0_Pfi --------------------------
	.section	.nv.info._Z18geluBackwardKernelPKfS0_Pfi,"",@"SHT_CUDA_INFO"
	.sectionflags	@""
	.align	4


	//----- nvinfo : EIATTR_CUDA_API_VERSION
	.align		4
        /*0000*/ 	.byte	0x04, 0x37
        /*0002*/ 	.short	(.L_7 - .L_6)
.L_6:
        /*0004*/ 	.word	0x00000082


	//----- nvinfo : EIATTR_KPARAM_INFO
	.align		4
.L_7:
        /*0008*/ 	.byte	0x04, 0x17
        /*000a*/ 	.short	(.L_9 - .L_8)
.L_8:
        /*000c*/ 	.word	0x00000000
        /*0010*/ 	.short	0x0003
        /*0012*/ 	.short	0x0018
        /*0014*/ 	.byte	0x00, 0xf0, 0x11, 0x00


	//----- nvinfo : EIATTR_KPARAM_INFO
	.align		4
.L_9:
        /*0018*/ 	.byte	0x04, 0x17
        /*001a*/ 	.short	(.L_11 - .L_10)
.L_10:
        /*001c*/ 	.word	0x00000000
        /*0020*/ 	.short	0x0002
        /*0022*/ 	.short	0x0010
        /*0024*/ 	.byte	0x00, 0xf5, 0x21, 0x00


	//----- nvinfo : EIATTR_KPARAM_INFO
	.align		4
.L_11:
        /*0028*/ 	.byte	0x04, 0x17
        /*002a*/ 	.short	(.L_13 - .L_12)
.L_12:
        /*002c*/ 	.word	0x00000000
        /*0030*/ 	.short	0x0001
        /*0032*/ 	.short	0x0008
        /*0034*/ 	.byte	0x00, 0xf5, 0x21, 0x00


	//----- nvinfo : EIATTR_KPARAM_INFO
	.align		4
.L_13:
        /*0038*/ 	.byte	0x04, 0x17
        /*003a*/ 	.short	(.L_15 - .L_14)
.L_14:
        /*003c*/ 	.word	0x00000000
        /*0040*/ 	.short	0x0000
        /*0042*/ 	.short	0x0000
        /*0044*/ 	.byte	0x00, 0xf5, 0x21, 0x00


	//----- nvinfo : EIATTR_SPARSE_MMA_MASK
	.align		4
.L_15:
        /*0048*/ 	.byte	0x03, 0x50
        /*004a*/ 	.short	0x0000


	//----- nvinfo : EIATTR_MAXREG_COUNT
	.align		4
        /*004c*/ 	.byte	0x03, 0x1b
        /*004e*/ 	.short	0x00ff


	//----- nvinfo : EIATTR_MERCURY_ISA_VERSION
	.align		4
        /*0050*/ 	.byte	0x03, 0x5f
        /*0052*/ 	.short	0x0101


	//----- nvinfo : EIATTR_VRC_CTA_INIT_COUNT
	.align		4
        /*0054*/ 	.byte	0x02, 0x4a
	.zero		1
	.zero		1


	//----- nvinfo : EIATTR_EXIT_INSTR_OFFSETS
	.align		4
        /*0058*/ 	.byte	0x04, 0x1c
        /*005a*/ 	.short	(.L_17 - .L_16)


	//   ....[0]....
.L_16:
        /*005c*/ 	.word	0x00000070


	//   ....[1]....
        /*0060*/ 	.word	0x00000310


	//----- nvinfo : EIATTR_CBANK_PARAM_SIZE
	.align		4
.L_17:
        /*0064*/ 	.byte	0x03, 0x19
        /*0066*/ 	.short	0x001c


	//----- nvinfo : EIATTR_PARAM_CBANK
	.align		4
        /*0068*/ 	.byte	0x04, 0x0a
        /*006a*/ 	.short	(.L_19 - .L_18)
	.align		4
.L_18:
        /*006c*/ 	.word	index@(.nv.constant0._Z18geluBackwardKernelPKfS0_Pfi)
        /*0070*/ 	.short	0x0380
        /*0072*/ 	.short	0x001c


	//----- nvinfo : EIATTR_SW_WAR
	.align		4
.L_19:
        /*0074*/ 	.byte	0x04, 0x36
        /*0076*/ 	.short	(.L_21 - .L_20)
.L_20:
        /*0078*/ 	.word	0x00000008
.L_21:


//--------------------- .nv.callgraph             --------------------------
	.section	.nv.callgraph,"",@"SHT_CUDA_CALLGRAPH"
	.align	4
	.sectionentsize	8
	.align		4
        /*0000*/ 	.word	0x00000000
	.align		4
        /*0004*/ 	.word	0xffffffff
	.align		4
        /*0008*/ 	.word	0x00000000
	.align		4
        /*000c*/ 	.word	0xfffffffe
	.align		4
        /*0010*/ 	.word	0x00000000
	.align		4
        /*0014*/ 	.word	0xfffffffd
	.align		4
        /*0018*/ 	.word	0x00000000
	.align		4
        /*001c*/ 	.word	0xfffffffc


//--------------------- .text._Z18geluBackwardKernelPKfS0_Pfi --------------------------
	.section	.text._Z18geluBackwardKernelPKfS0_Pfi,"ax",@progbits
	.align	128
        .global         _Z18geluBackwardKernelPKfS0_Pfi
        .type           _Z18geluBackwardKernelPKfS0_Pfi,@function
        .size           _Z18geluBackwardKernelPKfS0_Pfi,(.L_x_1 - _Z18geluBackwardKernelPKfS0_Pfi)
        .other          _Z18geluBackwardKernelPKfS0_Pfi,@"STO_CUDA_ENTRY STV_DEFAULT"
_Z18geluBackwardKernelPKfS0_Pfi:
.text._Z18geluBackwardKernelPKfS0_Pfi:
[----:B------:R-:W-:Y:S01]  /*0000*/  LDC R1, c[0x0][0x37c] ;  /* 0x0000df00ff017b82 */ /* 0x000fe20000000800 */
[----:B------:R-:W0:Y:S07]  /*0010*/  S2R R3, SR_TID.X ;  /* 0x0000000000037919 */ /* 0x000e2e0000002100 */
[----:B------:R-:W0:Y:S01]  /*0020*/  S2UR UR4, SR_CTAID.X ;  /* 0x00000000000479c3 */ /* 0x000e220000002500 */
[----:B------:R-:W1:Y:S07]  /*0030*/  LDCU UR5, c[0x0][0x398] ;  /* 0x00007300ff0577ac */ /* 0x000e6e0008000800 */
[----:B------:R-:W0:Y:S02]  /*0040*/  LDC R2, c[0x0][0x360] ;  /* 0x0000d800ff027b82 */ /* 0x000e240000000800 */
[----:B0-----:R-:W-:-:S05]  /*0050*/  IMAD R2, R2, UR4, R3 ;  /* 0x0000000402027c24 */ /* 0x001fca000f8e0203 */
[----:B-1----:R-:W-:-:S13]  /*0060*/  ISETP.GE.AND P0, PT, R2, UR5, PT ;  /* 0x0000000502007c0c */ /* 0x002fda000bf06270 */
[----:B------:R-:W-:Y:S05]  /*0070*/  @P0 EXIT ;  /* 0x000000000000094d */ /* 0x000fea0003800000 */
[----:B------:R-:W0:Y:S01]  /*0080*/  LDC.64 R6, c[0x0][0x388] ;  /* 0x0000e200ff067b82 */ /* 0x000e220000000a00 */
[----:B------:R-:W1:Y:S07]  /*0090*/  LDCU.64 UR4, c[0x0][0x358] ;  /* 0x00006b00ff0477ac */ /* 0x000e6e0008000a00 */
[----:B------:R-:W2:Y:S01]  /*00a0*/  LDC.64 R4, c[0x0][0x380] ;  /* 0x0000e000ff047b82 */ /* 0x000ea20000000a00 */
[----:B0-----:R-:W-:-:S06]  /*00b0*/  IMAD.WIDE R6, R2, 0x4, R6 ;  /* 0x0000000402067825 */ /* 0x001fcc00078e0206 */
[----:B-1----:R0:W3:Y:S01]  /*00c0*/  LDG.E R6, desc[UR4][R6.64] ;  /* 0x0000000406067981 */ /* 0x0020e2000c1e1900 */
[----:B--2---:R-:W-:-:S05]  /*00d0*/  IMAD.WIDE R4, R2, 0x4, R4 ;  /* 0x0000000402047825 */ /* 0x004fca00078e0204 */
[----:B------:R1:W2:Y:S01]  /*00e0*/  LDG.E R3, desc[UR4][R4.64] ;  /* 0x0000000404037981 */ /* 0x0002a2000c1e1900 */
[----:B------:R-:W-:Y:S01]  /*00f0*/  MOV R10, 0x3c80f082 ;  /* 0x3c80f082000a7802 */ /* 0x000fe20000000f00 */
[----:B0-----:R-:W-:Y:S02]  /*0100*/  HFMA2 R7, -RZ, RZ, 1.875, 0 ;  /* 0x3f800000ff077431 */ /* 0x001fe400000001ff */
[C---:B---3--:R-:W-:Y:S01]  /*0110*/  FMUL R9, R6.reuse, R6 ;  /* 0x0000000606097220 */ /* 0x048fe20000400000 */
[----:B------:R-:W-:-:S03]  /*0120*/  FMUL R11, R6, 0.5 ;  /* 0x3f000000060b7820 */ /* 0x000fc60000400000 */
[----:B------:R-:W-:-:S04]  /*0130*/  FMUL R9, R6, R9 ;  /* 0x0000000906097220 */ /* 0x000fc80000400000 */
[----:B------:R-:W-:-:S04]  /*0140*/  FFMA R9, R9, 0.044714998453855514526, R6 ;  /* 0x3d37271309097823 */ /* 0x000fc80000000006 */
[----:B------:R-:W-:-:S04]  /*0150*/  FMUL R9, R9, 0.79788458347320556641 ;  /* 0x3f4c422a09097820 */ /* 0x000fc80000400000 */
[C---:B------:R-:W-:Y:S01]  /*0160*/  FMUL R0, |R9|.reuse, 2.8853900432586669922 ;  /* 0x4038aa3b09007820 */ /* 0x040fe20000400200 */
[C---:B-1----:R-:W-:Y:S01]  /*0170*/  FMUL R5, R9.reuse, R9 ;  /* 0x0000000909057220 */ /* 0x042fe20000400000 */
[C---:B------:R-:W-:Y:S02]  /*0180*/  FSETP.GE.AND P0, PT, |R9|.reuse, 9.010913848876953125, PT ;  /* 0x41102cb40900780b */ /* 0x040fe40003f06200 */
[----:B------:R-:W-:Y:S01]  /*0190*/  FSETP.GE.AND P1, PT, |R9|, 0.60000002384185791016, PT ;  /* 0x3f19999a0900780b */ /* 0x000fe20003f26200 */
[C---:B------:R-:W-:Y:S01]  /*01a0*/  FFMA R10, R5.reuse, R10, -0.052303962409496307373 ;  /* 0xbd563cae050a7423 */ /* 0x040fe2000000000a */
[----:B------:R-:W0:Y:S03]  /*01b0*/  MUFU.EX2 R0, R0 ;  /* 0x0000000000007308 */ /* 0x000e260000000800 */
[----:B------:R-:W-:Y:S01]  /*01c0*/  FFMA R10, R5, R10, 0.1331529766321182251 ;  /* 0x3e085941050a7423 */ /* 0x000fe2000000000a */
[----:B0-----:R-:W-:-:S03]  /*01d0*/  FADD R8, R0, 1 ;  /* 0x3f80000000087421 */ /* 0x001fc60000000000 */
[----:B------:R-:W-:-:S04]  /*01e0*/  FFMA R0, R5, R10, -0.33332768082618713379 ;  /* 0xbeaaa9ed05007423 */ /* 0x000fc8000000000a */
[----:B------:R-:W-:Y:S01]  /*01f0*/  FFMA R0, R5, R0, RZ ;  /* 0x0000000005007223 */ /* 0x000fe200000000ff */
[----:B------:R-:W0:Y:S02]  /*0200*/  MUFU.RCP R8, R8 ;  /* 0x0000000800087308 */ /* 0x000e240000001000 */
[----:B0-----:R-:W-:-:S05]  /*0210*/  FFMA R4, R8, -2, R7 ;  /* 0xc000000008047823 */ /* 0x001fca0000000007 */
[----:B------:R-:W-:-:S04]  /*0220*/  FSEL R4, R4, 1, !P0 ;  /* 0x3f80000004047808 */ /* 0x000fc80004000000 */
[--C-:B------:R-:W-:Y:S01]  /*0230*/  LOP3.LUT R7, R4, 0x80000000, R9.reuse, 0xb8, !PT ;  /* 0x8000000004077812 */ /* 0x100fe200078eb809 */
[----:B------:R-:W-:Y:S01]  /*0240*/  @!P1 FFMA R7, R9, R0, R9 ;  /* 0x0000000009079223 */ /* 0x000fe20000000009 */
[----:B------:R-:W0:Y:S01]  /*0250*/  LDC.64 R4, c[0x0][0x390] ;  /* 0x0000e400ff047b82 */ /* 0x000e220000000a00 */
[C---:B------:R-:W-:Y:S02]  /*0260*/  FMUL R9, R6.reuse, 0.13414499163627624512 ;  /* 0x3e095d4e06097820 */ /* 0x040fe40000400000 */
[C---:B------:R-:W-:Y:S01]  /*0270*/  FFMA R0, -R7.reuse, R7, 1 ;  /* 0x3f80000007007423 */ /* 0x040fe20000000107 */
[----:B------:R-:W-:Y:S01]  /*0280*/  FADD R7, R7, 1 ;  /* 0x3f80000007077421 */ /* 0x000fe20000000000 */
[----:B------:R-:W-:Y:S02]  /*0290*/  FFMA R9, R6, R9, 1 ;  /* 0x3f80000006097423 */ /* 0x000fe40000000009 */
[----:B------:R-:W-:Y:S02]  /*02a0*/  FMUL R0, R0, R11 ;  /* 0x0000000b00007220 */ /* 0x000fe40000400000 */
[----:B------:R-:W-:-:S04]  /*02b0*/  FMUL R9, R9, 0.79788458347320556641 ;  /* 0x3f4c422a09097820 */ /* 0x000fc80000400000 */
[----:B------:R-:W-:-:S04]  /*02c0*/  FMUL R0, R9, R0 ;  /* 0x0000000009007220 */ /* 0x000fc80000400000 */
[----:B------:R-:W-:-:S04]  /*02d0*/  FFMA R0, R7, 0.5, R0 ;  /* 0x3f00000007007823 */ /* 0x000fc80000000000 */
[----:B--2---:R-:W-:Y:S01]  /*02e0*/  FMUL R3, R0, R3 ;  /* 0x0000000300037220 */ /* 0x004fe20000400000 */
[----:B0-----:R-:W-:-:S05]  /*02f0*/  IMAD.WIDE R4, R2, 0x4, R4 ;  /* 0x0000000402047825 */ /* 0x001fca00078e0204 */
[----:B------:R-:W-:Y:S01]  /*0300*/  STG.E desc[UR4][R4.64], R3 ;  /* 0x0000000304007986 */ /* 0x000fe2000c101904 */
[----:B------:R-:W-:Y:S05]  /*0310*/  EXIT ;  /* 0x000000000000794d */ /* 0x000fea0003800000 */
.L_x_0:
[----:B------:R-:W-:-:S00]  /*0320*/  BRA `(.L_x_0) ;  /* 0xfffffffc00fc7947 */ /* 0x000fc0000383ffff */
[----:B------:R-:W-:-:S00]  /*0330*/  NOP ;  /* 0x0000000000007918 */ /* 0x000fc00000000000 */
        /* <DEDUP_REMOVED lines=12> */
.L_x_1:


//--------------------- .nv.shared.reserved.0     --------------------------
	.section	.nv.shared.reserved.0,"aw",@nobits
	.weak		__nv_reservedSMEM_offset_0_alias
	.size		__nv_reservedSMEM_offset_0_alias, 0, 64
	.other		__nv_reservedSMEM_offset_0_alias,@"STO_CUDA_RESERVED_SHARED STV_DEFAULT"
__nv_reservedSMEM_offset_0_alias:
	.zero		0
	.zero		64


//--------------------- .nv.constant0._Z18geluBackwardKernelPKfS0_Pfi --------------------------
	.section	.nv.constant0._Z18geluBackwardKernelPKfS0_Pfi,"a",@progbits
	.sectionflags	@""
	.align	4
.nv.constant0._Z18geluBackwardKernelPKfS0_Pfi:
	.zero		924


//--------------------- SYMBOLS --------------------------

	.type		.nv.reservedSmem.offset0,@object
	.size		.nv.reservedSmem.offset0,0x4
